	.headerflags	@"EF_CUDA_TEXMODE_UNIFIED EF_CUDA_64BIT_ADDRESS EF_CUDA_ACCELERATORS EF_CUDA_SM90 EF_CUDA_VIRTUAL_SM(EF_CUDA_SM90)"
	.elftype	@"ET_EXEC"


//--------------------- .nv.info                  --------------------------
	.section	.nv.info,"",@"SHT_CUDA_INFO"
	.align	4


	//----- nvinfo : EIATTR_REGCOUNT
	.align		4
        /*0000*/ 	.byte	0x04, 0x2f
        /*0002*/ 	.short	(.L_2 - .L_1)
	.align		4
.L_1:
        /*0004*/ 	.word	index@(triton_poi_fused__softmax_0)
        /*0008*/ 	.word	0x00000010


	//----- nvinfo : EIATTR_MIN_STACK_SIZE
	.align		4
.L_2:
        /*000c*/ 	.byte	0x04, 0x12
        /*000e*/ 	.short	(.L_4 - .L_3)
	.align		4
.L_3:
        /*0010*/ 	.word	index@(triton_poi_fused__softmax_0)
        /*0014*/ 	.word	0x00000000


	//----- nvinfo : EIATTR_FRAME_SIZE
	.align		4
.L_4:
        /*0018*/ 	.byte	0x04, 0x11
        /*001a*/ 	.short	(.L_6 - .L_5)
	.align		4
.L_5:
        /*001c*/ 	.word	index@(triton_poi_fused__softmax_0)
        /*0020*/ 	.word	0x00000000


	//----- nvinfo : EIATTR_MIN_STACK_SIZE
	.align		4
.L_6:
        /*0024*/ 	.byte	0x04, 0x12
        /*0026*/ 	.short	(.L_8 - .L_7)
	.align		4
.L_7:
        /*0028*/ 	.word	index@(triton_poi_fused__softmax_0)
        /*002c*/ 	.word	0x00000000
.L_8:


//--------------------- .nv.info.triton_poi_fused__softmax_0 --------------------------
	.section	.nv.info.triton_poi_fused__softmax_0,"",@"SHT_CUDA_INFO"
	.sectionflags	@""
	.align	4


	//----- nvinfo : EIATTR_CUDA_API_VERSION
	.align		4
        /*0000*/ 	.byte	0x04, 0x37
        /*0002*/ 	.short	(.L_10 - .L_9)
.L_9:
        /*0004*/ 	.word	0x0000007c


	//----- nvinfo : EIATTR_KPARAM_INFO
	.align		4
.L_10:
        /*0008*/ 	.byte	0x04, 0x17
        /*000a*/ 	.short	(.L_12 - .L_11)
.L_11:
        /*000c*/ 	.word	0x00000000
        /*0010*/ 	.short	0x0002
        /*0012*/ 	.short	0x0010
        /*0014*/ 	.byte	0x00, 0xf0, 0x11, 0x00


	//----- nvinfo : EIATTR_KPARAM_INFO
	.align		4
.L_12:
        /*0018*/ 	.byte	0x04, 0x17
        /*001a*/ 	.short	(.L_14 - .L_13)
.L_13:
        /*001c*/ 	.word	0x00000000
        /*0020*/ 	.short	0x0001
        /*0022*/ 	.short	0x0008
        /*0024*/ 	.byte	0x00, 0xf4, 0x21, 0x00


	//----- nvinfo : EIATTR_KPARAM_INFO
	.align		4
.L_14:
        /*0028*/ 	.byte	0x04, 0x17
        /*002a*/ 	.short	(.L_16 - .L_15)
.L_15:
        /*002c*/ 	.word	0x00000000
        /*0030*/ 	.short	0x0000
        /*0032*/ 	.short	0x0000
        /*0034*/ 	.byte	0x00, 0xf4, 0x21, 0x00


	//----- nvinfo : EIATTR_SPARSE_MMA_MASK
	.align		4
.L_16:
        /*0038*/ 	.byte	0x03, 0x50
        /*003a*/ 	.short	0x0000


	//----- nvinfo : EIATTR_MAXREG_COUNT
	.align		4
        /*003c*/ 	.byte	0x03, 0x1b
        /*003e*/ 	.short	0x00ff


	//----- nvinfo : EIATTR_EXIT_INSTR_OFFSETS
	.align		4
        /*0040*/ 	.byte	0x04, 0x1c
        /*0042*/ 	.short	(.L_18 - .L_17)


	//   ....[0]....
.L_17:
        /*0044*/ 	.word	0x00000990


	//   ....[1]....
        /*0048*/ 	.word	0x000009b0


	//----- nvinfo : EIATTR_REQNTID
	.align		4
.L_18:
        /*004c*/ 	.byte	0x04, 0x10
        /*004e*/ 	.short	(.L_20 - .L_19)
.L_19:
        /*0050*/ 	.word	0x00000020
        /*0054*/ 	.word	0x00000001
        /*0058*/ 	.word	0x00000001


	//----- nvinfo : EIATTR_CRS_STACK_SIZE
	.align		4
.L_20:
        /*005c*/ 	.byte	0x04, 0x1e
        /*005e*/ 	.short	(.L_22 - .L_21)
.L_21:
        /*0060*/ 	.word	0x00000000


	//----- nvinfo : EIATTR_CBANK_PARAM_SIZE
	.align		4
.L_22:
        /*0064*/ 	.byte	0x03, 0x19
        /*0066*/ 	.short	0x0014


	//----- nvinfo : EIATTR_PARAM_CBANK
	.align		4
        /*0068*/ 	.byte	0x04, 0x0a
        /*006a*/ 	.short	(.L_24 - .L_23)
	.align		4
.L_23:
        /*006c*/ 	.word	index@(.nv.constant0.triton_poi_fused__softmax_0)
        /*0070*/ 	.short	0x0210
        /*0072*/ 	.short	0x0014


	//----- nvinfo : EIATTR_SW_WAR
	.align		4
.L_24:
        /*0074*/ 	.byte	0x04, 0x36
        /*0076*/ 	.short	(.L_26 - .L_25)
.L_25:
        /*0078*/ 	.word	0x00000008
.L_26:


//--------------------- .nv.callgraph             --------------------------
	.section	.nv.callgraph,"",@"SHT_CUDA_CALLGRAPH"
	.align	4
	.sectionentsize	8
	.align		4
        /*0000*/ 	.word	0x00000000
	.align		4
        /*0004*/ 	.word	0xffffffff
	.align		4
        /*0008*/ 	.word	0x00000000
	.align		4
        /*000c*/ 	.word	0xfffffffe
	.align		4
        /*0010*/ 	.word	0x00000000
	.align		4
        /*0014*/ 	.word	0xfffffffd
	.align		4
        /*0018*/ 	.word	0x00000000
	.align		4
        /*001c*/ 	.word	0xfffffffc


//--------------------- .nv.constant4             --------------------------
	.section	.nv.constant4,"a",@progbits
	.align	8
	.align		8
.nv.constant4:
        /*0000*/ 	.dword	_$_str


//--------------------- .text.triton_poi_fused__softmax_0 --------------------------
	.section	.text.triton_poi_fused__softmax_0,"ax",@progbits
	.align	128
        .global         triton_poi_fused__softmax_0
        .type           triton_poi_fused__softmax_0,@function
        .size           triton_poi_fused__softmax_0,(.L_x_16 - triton_poi_fused__softmax_0)
        .other          triton_poi_fused__softmax_0,@"STO_CUDA_ENTRY STV_DEFAULT"
triton_poi_fused__softmax_0:
.text.triton_poi_fused__softmax_0:
[----:B------:R-:W0:Y:S02]  /*0000*/  LDC R1, c[0x0][0x28] ;  /* 0x00000a00ff017b82 */ /* 0x000e240000000800 */
[----:B------:R-:W1:Y:S01]  /*0010*/  S2R R12, SR_TID.X ;  /* 0x00000000000c7919 */ /* 0x000e620000002100 */
[----:B------:R-:W2:Y:S01]  /*0020*/  LDC.64 R8, c[0x0][0x210] ;  /* 0x00008400ff087b82 */ /* 0x000ea20000000a00 */
[----:B------:R-:W-:Y:S01]  /*0030*/  CS2R R4, SRZ ;  /* 0x0000000000047805 */ /* 0x000fe2000001ff00 */
[----:B------:R-:W-:Y:S01]  /*0040*/  ULDC.64 UR4, c[0x0][0x208] ;  /* 0x0000820000047ab9 */ /* 0x000fe20000000a00 */
[----:B------:R-:W3:Y:S01]  /*0050*/  S2R R3, SR_CTAID.X ;  /* 0x0000000000037919 */ /* 0x000ee20000002500 */
[----:B-1----:R-:W-:-:S04]  /*0060*/  LOP3.LUT R2, R12, 0xf, RZ, 0xc0, !PT ;  /* 0x0000000f0c027812 */ /* 0x002fc800078ec0ff */
[----:B---3--:R-:W-:Y:S02]  /*0070*/  LEA R2, R3, R2, 0x4 ;  /* 0x0000000203027211 */ /* 0x008fe400078e20ff */
[----:B------:R-:W-:Y:S02]  /*0080*/  SHF.R.S32.HI R3, RZ, 0x1b, R3 ;  /* 0x0000001bff037819 */ /* 0x000fe40000011403 */
[C---:B------:R-:W-:Y:S01]  /*0090*/  ISETP.GE.AND P0, PT, R2.reuse, 0x10, PT ;  /* 0x000000100200780c */ /* 0x040fe20003f06270 */
[----:B--2---:R-:W-:Y:S01]  /*00a0*/  IMAD.WIDE R6, R2, 0x4, R8 ;  /* 0x0000000402067825 */ /* 0x004fe200078e0208 */
[----:B------:R-:W-:-:S11]  /*00b0*/  SGXT R3, R3, 0x1 ;  /* 0x000000010303781a */ /* 0x000fd60000000200 */
[----:B------:R-:W2:Y:S01]  /*00c0*/  @!P0 LDG.E R5, desc[UR4][R6.64] ;  /* 0x0000000406058981 */ /* 0x000ea2000c1e1900 */
[----:B------:R-:W-:Y:S02]  /*00d0*/  LEA.HI R3, R3, R2, RZ, 0x2 ;  /* 0x0000000203037211 */ /* 0x000fe400078f10ff */
[----:B------:R-:W-:Y:S02]  /*00e0*/  CS2R R10, SRZ ;  /* 0x00000000000a7805 */ /* 0x000fe4000001ff00 */
[----:B------:R-:W-:-:S05]  /*00f0*/  LOP3.LUT R3, R3, 0xfffffffc, RZ, 0xc0, !PT ;  /* 0xfffffffc03037812 */ /* 0x000fca00078ec0ff */
[----:B------:R-:W-:Y:S01]  /*0100*/  IMAD.WIDE R8, R3, 0x4, R8 ;  /* 0x0000000403087825 */ /* 0x000fe200078e0208 */
[----:B------:R-:W-:-:S04]  /*0110*/  HFMA2.MMA R3, -RZ, RZ, 0, 0 ;  /* 0x00000000ff037435 */ /* 0x000fc800000001ff */
[----:B------:R1:W5:Y:S04]  /*0120*/  @!P0 LDG.E.EL R10, desc[UR4][R8.64] ;  /* 0x00000004080a8981 */ /* 0x000368000c2e1900 */
[----:B------:R1:W5:Y:S04]  /*0130*/  @!P0 LDG.E.EL R11, desc[UR4][R8.64+0x4] ;  /* 0x00000404080b8981 */ /* 0x000368000c2e1900 */
[----:B------:R1:W5:Y:S04]  /*0140*/  @!P0 LDG.E.EL R4, desc[UR4][R8.64+0x8] ;  /* 0x0000080408048981 */ /* 0x000368000c2e1900 */
[----:B------:R1:W5:Y:S01]  /*0150*/  @!P0 LDG.E.EL R3, desc[UR4][R8.64+0xc] ;  /* 0x00000c0408038981 */ /* 0x000362000c2e1900 */
[----:B------:R-:W-:Y:S01]  /*0160*/  BSSY B0, `(.L_x_0) ;  /* 0x0000015000007945 */ /* 0x000fe20003800000 */
[----:B--2---:R-:W-:-:S05]  /*0170*/  FADD.FTZ R13, |R5|, -RZ ;  /* 0x800000ff050d7221 */ /* 0x004fca0000010200 */
[----:B------:R-:W-:-:S13]  /*0180*/  FSETP.GE.AND P0, PT, R13, 0.60000002384185791016, PT ;  /* 0x3f19999a0d00780b */ /* 0x000fda0003f06000 */
[----:B-1----:R-:W-:Y:S05]  /*0190*/  @!P0 BRA `(.L_x_1) ;  /* 0x0000000000288947 */ /* 0x002fea0003800000 */
[C---:B------:R-:W-:Y:S01]  /*01a0*/  FMUL R0, R13.reuse, 2.8853900432586669922 ;  /* 0x4038aa3b0d007820 */ /* 0x040fe20000400000 */
[----:B------:R-:W-:Y:S02]  /*01b0*/  MOV R7, 0x3f800000 ;  /* 0x3f80000000077802 */ /* 0x000fe40000000f00 */
[----:B------:R-:W-:-:S03]  /*01c0*/  FSETP.GE.AND P0, PT, R13, 9.010913848876953125, PT ;  /* 0x41102cb40d00780b */ /* 0x000fc60003f06000 */
[----:B------:R-:W1:Y:S02]  /*01d0*/  MUFU.EX2 R0, R0 ;  /* 0x0000000000007308 */ /* 0x000e640000000800 */
[----:B-1----:R-:W-:-:S06]  /*01e0*/  FADD R6, R0, 1 ;  /* 0x3f80000000067421 */ /* 0x002fcc0000000000 */
[----:B------:R-:W1:Y:S02]  /*01f0*/  MUFU.RCP R6, R6 ;  /* 0x0000000600067308 */ /* 0x000e640000001000 */
[----:B-1----:R-:W-:-:S05]  /*0200*/  FFMA.FTZ R7, R6, -2, R7 ;  /* 0xc000000006077823 */ /* 0x002fca0000010007 */
[----:B------:R-:W-:-:S04]  /*0210*/  FSEL R8, R7, 1, !P0 ;  /* 0x3f80000007087808 */ /* 0x000fc80004000000 */
[----:B------:R-:W-:Y:S01]  /*0220*/  LOP3.LUT R5, R8, 0x80000000, R5, 0xf8, !PT ;  /* 0x8000000008057812 */ /* 0x000fe200078ef805 */
[----:B------:R-:W-:Y:S06]  /*0230*/  BRA `(.L_x_2) ;  /* 0x00000000001c7947 */ /* 0x000fec0003800000 */
.L_x_1:
[----:B------:R-:W-:Y:S01]  /*0240*/  MOV R0, 0x3c80f082 ;  /* 0x3c80f08200007802 */ /* 0x000fe20000000f00 */
[----:B------:R-:W-:-:S04]  /*0250*/  FMUL R7, R5, R5 ;  /* 0x0000000505077220 */ /* 0x000fc80000400000 */
[----:B------:R-:W-:-:S04]  /*0260*/  FFMA.FTZ R0, R7, R0, -0.052303962409496307373 ;  /* 0xbd563cae07007423 */ /* 0x000fc80000010000 */
[----:B------:R-:W-:-:S04]  /*0270*/  FFMA.FTZ R0, R7, R0, 0.1331529766321182251 ;  /* 0x3e08594107007423 */ /* 0x000fc80000010000 */
[----:B------:R-:W-:-:S04]  /*0280*/  FFMA.FTZ R0, R7, R0, -0.33332768082618713379 ;  /* 0xbeaaa9ed07007423 */ /* 0x000fc80000010000 */
[----:B------:R-:W-:-:S04]  /*0290*/  FFMA.FTZ R0, R7, R0, RZ ;  /* 0x0000000007007223 */ /* 0x000fc800000100ff */
[----:B------:R-:W-:-:S07]  /*02a0*/  FFMA.FTZ R5, R0, R5, R5 ;  /* 0x0000000500057223 */ /* 0x000fce0000010005 */
.L_x_2:
[----:B------:R-:W-:Y:S05]  /*02b0*/  BSYNC B0 ;  /* 0x0000000000007941 */ /* 0x000fea0003800000 */
.L_x_0:
[----:B-----5:R-:W-:Y:S01]  /*02c0*/  FADD.FTZ R8, |R10|, -RZ ;  /* 0x800000ff0a087221 */ /* 0x020fe20000010200 */
[----:B------:R-:W-:Y:S04]  /*02d0*/  BSSY B0, `(.L_x_3) ;  /* 0x0000014000007945 */ /* 0x000fe80003800000 */
[----:B------:R-:W-:-:S13]  /*02e0*/  FSETP.GE.AND P0, PT, R8, 0.60000002384185791016, PT ;  /* 0x3f19999a0800780b */ /* 0x000fda0003f06000 */
[----:B------:R-:W-:Y:S05]  /*02f0*/  @!P0 BRA `(.L_x_4) ;  /* 0x0000000000288947 */ /* 0x000fea0003800000 */
        /* <DEDUP_REMOVED lines=10> */
.L_x_4:
[----:B------:R-:W-:Y:S01]  /*03a0*/  HFMA2.MMA R0, -RZ, RZ, 1.125, -9232 ;  /* 0x3c80f082ff007435 */ /* 0x000fe200000001ff */
[----:B------:R-:W-:-:S09]  /*03b0*/  FMUL R7, R10, R10 ;  /* 0x0000000a0a077220 */ /* 0x000fd20000400000 */
[----:B------:R-:W-:-:S04]  /*03c0*/  FFMA.FTZ R0, R7, R0, -0.052303962409496307373 ;  /* 0xbd563cae07007423 */ /* 0x000fc80000010000 */
[----:B------:R-:W-:-:S04]  /*03d0*/  FFMA.FTZ R0, R7, R0, 0.1331529766321182251 ;  /* 0x3e08594107007423 */ /* 0x000fc80000010000 */
[----:B------:R-:W-:-:S04]  /*03e0*/  FFMA.FTZ R0, R7, R0, -0.33332768082618713379 ;  /* 0xbeaaa9ed07007423 */ /* 0x000fc80000010000 */
[----:B------:R-:W-:-:S04]  /*03f0*/  FFMA.FTZ R7, R7, R0, RZ ;  /* 0x0000000007077223 */ /* 0x000fc800000100ff */
[----:B------:R-:W-:-:S07]  /*0400*/  FFMA.FTZ R10, R7, R10, R10 ;  /* 0x0000000a070a7223 */ /* 0x000fce000001000a */
.L_x_5:
[----:B------:R-:W-:Y:S05]  /*0410*/  BSYNC B0 ;  /* 0x0000000000007941 */ /* 0x000fea0003800000 */
.L_x_3:
[----:B------:R-:W-:Y:S01]  /*0420*/  FADD.FTZ R8, |R11|, -RZ ;  /* 0x800000ff0b087221 */ /* 0x000fe20000010200 */
        /* <DEDUP_REMOVED lines=13> */
.L_x_7:
[----:B------:R-:W-:Y:S01]  /*0500*/  HFMA2.MMA R0, -RZ, RZ, 1.125, -9232 ;  /* 0x3c80f082ff007435 */ /* 0x000fe200000001ff */
[----:B------:R-:W-:-:S09]  /*0510*/  FMUL R7, R11, R11 ;  /* 0x0000000b0b077220 */ /* 0x000fd20000400000 */
[----:B------:R-:W-:-:S04]  /*0520*/  FFMA.FTZ R0, R7, R0, -0.052303962409496307373 ;  /* 0xbd563cae07007423 */ /* 0x000fc80000010000 */
[----:B------:R-:W-:-:S04]  /*0530*/  FFMA.FTZ R0, R7, R0, 0.1331529766321182251 ;  /* 0x3e08594107007423 */ /* 0x000fc80000010000 */
[----:B------:R-:W-:-:S04]  /*0540*/  FFMA.FTZ R0, R7, R0, -0.33332768082618713379 ;  /* 0xbeaaa9ed07007423 */ /* 0x000fc80000010000 */
[----:B------:R-:W-:-:S04]  /*0550*/  FFMA.FTZ R0, R7, R0, RZ ;  /* 0x0000000007007223 */ /* 0x000fc800000100ff */
[----:B------:R-:W-:-:S07]  /*0560*/  FFMA.FTZ R11, R0, R11, R11 ;  /* 0x0000000b000b7223 */ /* 0x000fce000001000b */
.L_x_8:
[----:B------:R-:W-:Y:S05]  /*0570*/  BSYNC B0 ;  /* 0x0000000000007941 */ /* 0x000fea0003800000 */
.L_x_6:
        /* <DEDUP_REMOVED lines=14> */
.L_x_10:
[----:B------:R-:W-:Y:S01]  /*0660*/  HFMA2.MMA R0, -RZ, RZ, 1.125, -9232 ;  /* 0x3c80f082ff007435 */ /* 0x000fe200000001ff */
[----:B------:R-:W-:-:S09]  /*0670*/  FMUL R7, R4, R4 ;  /* 0x0000000404077220 */ /* 0x000fd20000400000 */
[----:B------:R-:W-:-:S04]  /*0680*/  FFMA.FTZ R0, R7, R0, -0.052303962409496307373 ;  /* 0xbd563cae07007423 */ /* 0x000fc80000010000 */
[----:B------:R-:W-:-:S04]  /*0690*/  FFMA.FTZ R0, R7, R0, 0.1331529766321182251 ;  /* 0x3e08594107007423 */ /* 0x000fc80000010000 */
[----:B------:R-:W-:-:S04]  /*06a0*/  FFMA.FTZ R0, R7, R0, -0.33332768082618713379 ;  /* 0xbeaaa9ed07007423 */ /* 0x000fc80000010000 */
[----:B------:R-:W-:-:S04]  /*06b0*/  FFMA.FTZ R7, R7, R0, RZ ;  /* 0x0000000007077223 */ /* 0x000fc800000100ff */
[----:B------:R-:W-:-:S07]  /*06c0*/  FFMA.FTZ R4, R7, R4, R4 ;  /* 0x0000000407047223 */ /* 0x000fce0000010004 */
.L_x_11:
[----:B------:R-:W-:Y:S05]  /*06d0*/  BSYNC B0 ;  /* 0x0000000000007941 */ /* 0x000fea0003800000 */
.L_x_9:
[----:B------:R-:W-:Y:S01]  /*06e0*/  FADD.FTZ R8, |R3|, -RZ ;  /* 0x800000ff03087221 */ /* 0x000fe20000010200 */
[----:B------:R-:W-:Y:S01]  /*06f0*/  BSSY B0, `(.L_x_12) ;  /* 0x0000015000007945 */ /* 0x000fe20003800000 */
[----:B------:R-:W-:-:S03]  /*0700*/  SHF.R.S32.HI R9, RZ, 0x1f, R2 ;  /* 0x0000001fff097819 */ /* 0x000fc60000011402 */
        /* <DEDUP_REMOVED lines=12> */
.L_x_13:
[----:B------:R-:W-:Y:S01]  /*07d0*/  HFMA2.MMA R0, -RZ, RZ, 1.125, -9232 ;  /* 0x3c80f082ff007435 */ /* 0x000fe200000001ff */
[----:B------:R-:W-:-:S09]  /*07e0*/  FMUL R7, R3, R3 ;  /* 0x0000000303077220 */ /* 0x000fd20000400000 */
[----:B------:R-:W-:-:S04]  /*07f0*/  FFMA.FTZ R0, R7, R0, -0.052303962409496307373 ;  /* 0xbd563cae07007423 */ /* 0x000fc80000010000 */
[----:B------:R-:W-:-:S04]  /*0800*/  FFMA.FTZ R0, R7, R0, 0.1331529766321182251 ;  /* 0x3e08594107007423 */ /* 0x000fc80000010000 */
[----:B------:R-:W-:-:S04]  /*0810*/  FFMA.FTZ R0, R7, R0, -0.33332768082618713379 ;  /* 0xbeaaa9ed07007423 */ /* 0x000fc80000010000 */
[----:B------:R-:W-:-:S04]  /*0820*/  FFMA.FTZ R0, R7, R0, RZ ;  /* 0x0000000007007223 */ /* 0x000fc800000100ff */
[----:B------:R-:W-:-:S07]  /*0830*/  FFMA.FTZ R3, R0, R3, R3 ;  /* 0x0000000300037223 */ /* 0x000fce0000010003 */
.L_x_14:
[----:B------:R-:W-:Y:S05]  /*0840*/  BSYNC B0 ;  /* 0x0000000000007941 */ /* 0x000fea0003800000 */
.L_x_12:
[C---:B------:R-:W-:Y:S01]  /*0850*/  FSETP.NAN.AND P1, PT, R10.reuse, R10, PT ;  /* 0x0000000a0a00720b */ /* 0x040fe20003f28000 */
[----:B------:R-:W-:Y:S01]  /*0860*/  ULDC.64 UR6, c[0x0][0x218] ;  /* 0x0000860000067ab9 */ /* 0x000fe20000000a00 */
[----:B------:R-:W-:-:S11]  /*0870*/  FSETP.GT.AND P0, PT, R10, R11, PT ;  /* 0x0000000b0a00720b */ /* 0x000fd60003f04000 */
[----:B------:R-:W-:-:S04]  /*0880*/  @!P1 FSEL R10, R10, R11, P0 ;  /* 0x0000000b0a0a9208 */ /* 0x000fc80000000000 */
[C---:B------:R-:W-:Y:S02]  /*0890*/  FSETP.NAN.AND P1, PT, R10.reuse, R10, PT ;  /* 0x0000000a0a00720b */ /* 0x040fe40003f28000 */
[----:B------:R-:W-:-:S11]  /*08a0*/  FSETP.GT.AND P0, PT, R10, R4, PT ;  /* 0x000000040a00720b */ /* 0x000fd60003f04000 */
[----:B------:R-:W-:Y:S02]  /*08b0*/  @!P1 FSEL R10, R10, R4, P0 ;  /* 0x000000040a0a9208 */ /* 0x000fe40000000000 */
[----:B------:R-:W-:Y:S02]  /*08c0*/  LEA R4, P2, R2, UR6, 0x2 ;  /* 0x0000000602047c11 */ /* 0x000fe4000f8410ff */
[C---:B------:R-:W-:Y:S02]  /*08d0*/  FSETP.NAN.AND P1, PT, R10.reuse, R10, PT ;  /* 0x0000000a0a00720b */ /* 0x040fe40003f28000 */
[----:B------:R-:W-:-:S11]  /*08e0*/  FSETP.GT.AND P0, PT, R10, R3, PT ;  /* 0x000000030a00720b */ /* 0x000fd60003f04000 */
[----:B------:R-:W-:Y:S02]  /*08f0*/  @!P1 FSEL R10, R10, R3, P0 ;  /* 0x000000030a0a9208 */ /* 0x000fe40000000000 */
[----:B------:R-:W-:-:S03]  /*0900*/  LOP3.LUT P0, RZ, R12, 0x10, RZ, 0xc0, !PT ;  /* 0x000000100cff7812 */ /* 0x000fc6000780c0ff */
[----:B------:R-:W-:Y:S01]  /*0910*/  FADD R5, -R10, R5 ;  /* 0x000000050a057221 */ /* 0x000fe20000000100 */
[----:B------:R-:W-:-:S03]  /*0920*/  ISETP.LT.AND P0, PT, R2, 0x10, !P0 ;  /* 0x000000100200780c */ /* 0x000fc60004701270 */
[----:B------:R-:W-:Y:S01]  /*0930*/  FMUL R0, R5, 1.4426950216293334961 ;  /* 0x3fb8aa3b05007820 */ /* 0x000fe20000400000 */
[----:B------:R-:W-:-:S04]  /*0940*/  LEA.HI.X R5, R2, UR7, R9, 0x2, P2 ;  /* 0x0000000702057c11 */ /* 0x000fc800090f1409 */
[----:B------:R-:W-:-:S13]  /*0950*/  FSETP.GEU.AND P1, PT, R0, -126, PT ;  /* 0xc2fc00000000780b */ /* 0x000fda0003f2e000 */
[----:B------:R-:W-:-:S04]  /*0960*/  @!P1 FMUL R0, R0, 0.5 ;  /* 0x3f00000000009820 */ /* 0x000fc80000400000 */
[----:B------:R-:W1:Y:S02]  /*0970*/  MUFU.EX2 R3, R0 ;  /* 0x0000000000037308 */ /* 0x000e640000000800 */
[----:B-1----:R-:W-:Y:S01]  /*0980*/  @!P1 FMUL R3, R3, R3 ;  /* 0x0000000303039220 */ /* 0x002fe20000400000 */
[----:B------:R-:W-:Y:S06]  /*0990*/  @!P0 EXIT ;  /* 0x000000000000894d */ /* 0x000fec0003800000 */
[----:B------:R-:W-:Y:S01]  /*09a0*/  STG.E desc[UR4][R4.64], R3 ;  /* 0x0000000304007986 */ /* 0x000fe2000c101904 */
[----:B------:R-:W-:Y:S05]  /*09b0*/  EXIT ;  /* 0x000000000000794d */ /* 0x000fea0003800000 */
.L_x_15:
[----:B------:R-:W-:-:S00]  /*09c0*/  BRA `(.L_x_15) ;  /* 0xfffffffc00fc7947 */ /* 0x000fc0000383ffff */
[----:B------:R-:W-:-:S00]  /*09d0*/  NOP ;  /* 0x0000000000007918 */ /* 0x000fc00000000000 */
        /* <DEDUP_REMOVED lines=10> */
.L_x_16:


//--------------------- .nv.global.init           --------------------------
	.section	.nv.global.init,"aw",@progbits
.nv.global.init:
	.type		_$_str,@object
	.size		_$_str,(.L_0 - _$_str)
_$_str:
        /*0000*/ 	.byte	0x5f, 0x5f, 0x43, 0x55, 0x44, 0x41, 0x5f, 0x46, 0x54, 0x5a, 0x00
.L_0:


//--------------------- .nv.constant0.triton_poi_fused__softmax_0 --------------------------
	.section	.nv.constant0.triton_poi_fused__softmax_0,"a",@progbits
	.sectionflags	@""
	.align	4
.nv.constant0.triton_poi_fused__softmax_0:
	.zero		548
